//
// Generated by NVIDIA NVVM Compiler
//
// Compiler Build ID: CL-36424714
// Cuda compilation tools, release 13.0, V13.0.88
// Based on NVVM 20.0.0
//

.version 9.0
.target sm_100
.address_size 64

	// .globl	_Z16findStringKernelPKciS0_iPc
.extern .shared .align 16 .b8 text_tile[];

.visible .entry _Z16findStringKernelPKciS0_iPc(
	.param .u64 .ptr .align 1 _Z16findStringKernelPKciS0_iPc_param_0,
	.param .u32 _Z16findStringKernelPKciS0_iPc_param_1,
	.param .u64 .ptr .align 1 _Z16findStringKernelPKciS0_iPc_param_2,
	.param .u32 _Z16findStringKernelPKciS0_iPc_param_3,
	.param .u64 .ptr .align 1 _Z16findStringKernelPKciS0_iPc_param_4
)
{
	.reg .pred 	%p<5>;
	.reg .b16 	%rs<6>;
	.reg .b32 	%r<15>;
	.reg .b64 	%rd<13>;

	ld.param.u64 	%rd1, [_Z16findStringKernelPKciS0_iPc_param_0];
	ld.param.u32 	%r3, [_Z16findStringKernelPKciS0_iPc_param_1];
	ld.param.u64 	%rd2, [_Z16findStringKernelPKciS0_iPc_param_2];
	ld.param.u32 	%r4, [_Z16findStringKernelPKciS0_iPc_param_3];
	ld.param.u64 	%rd3, [_Z16findStringKernelPKciS0_iPc_param_4];
	mov.u32 	%r6, %ntid.x;
	mov.u32 	%r7, %ctaid.x;
	mov.u32 	%r8, %tid.x;
	mad.lo.s32 	%r1, %r6, %r7, %r8;
	mov.u32 	%r9, %ntid.y;
	mov.u32 	%r10, %ctaid.y;
	mov.u32 	%r11, %tid.y;
	mad.lo.s32 	%r12, %r9, %r10, %r11;
	sub.s32 	%r13, %r3, %r4;
	setp.gt.s32 	%p1, %r1, %r13;
	setp.ge.s32 	%p2, %r12, %r4;
	or.pred  	%p3, %p1, %p2;
	@%p3 bra 	$L__BB0_3;
	cvta.to.global.u64 	%rd4, %rd1;
	cvta.to.global.u64 	%rd5, %rd2;
	add.s32 	%r14, %r1, %r12;
	cvt.s64.s32 	%rd6, %r14;
	add.s64 	%rd7, %rd4, %rd6;
	ld.global.nc.u8 	%rs1, [%rd7];
	cvt.u16.u8 	%rs2, %rs1;
	cvt.u64.u32 	%rd8, %r12;
	add.s64 	%rd9, %rd5, %rd8;
	ld.global.nc.u8 	%rs3, [%rd9];
	cvt.u16.u8 	%rs4, %rs3;
	setp.eq.s16 	%p4, %rs2, %rs4;
	@%p4 bra 	$L__BB0_3;
	cvt.s64.s32 	%rd10, %r1;
	cvta.to.global.u64 	%rd11, %rd3;
	add.s64 	%rd12, %rd11, %rd10;
	mov.b16 	%rs5, 0;
	st.global.u8 	[%rd12], %rs5;
$L__BB0_3:
	ret;

}
	// .globl	_Z25findStringKernelSharedMemPKciS0_iPc
.visible .entry _Z25findStringKernelSharedMemPKciS0_iPc(
	.param .u64 .ptr .align 1 _Z25findStringKernelSharedMemPKciS0_iPc_param_0,
	.param .u32 _Z25findStringKernelSharedMemPKciS0_iPc_param_1,
	.param .u64 .ptr .align 1 _Z25findStringKernelSharedMemPKciS0_iPc_param_2,
	.param .u32 _Z25findStringKernelSharedMemPKciS0_iPc_param_3,
	.param .u64 .ptr .align 1 _Z25findStringKernelSharedMemPKciS0_iPc_param_4
)
{
	.reg .pred 	%p<9>;
	.reg .b16 	%rs<16>;
	.reg .b32 	%r<26>;
	.reg .b64 	%rd<13>;

	ld.param.u64 	%rd3, [_Z25findStringKernelSharedMemPKciS0_iPc_param_0];
	ld.param.u32 	%r10, [_Z25findStringKernelSharedMemPKciS0_iPc_param_1];
	ld.param.u64 	%rd4, [_Z25findStringKernelSharedMemPKciS0_iPc_param_2];
	ld.param.u32 	%r11, [_Z25findStringKernelSharedMemPKciS0_iPc_param_3];
	ld.param.u64 	%rd5, [_Z25findStringKernelSharedMemPKciS0_iPc_param_4];
	mov.u32 	%r1, %ntid.x;
	mov.u32 	%r12, %ctaid.x;
	mul.lo.s32 	%r2, %r1, %r12;
	mov.u32 	%r3, %tid.x;
	add.s32 	%r4, %r2, %r3;
	add.s32 	%r5, %r11, %r1;
	setp.ge.u32 	%p1, %r3, %r5;
	@%p1 bra 	$L__BB1_3;
	cvta.to.global.u64 	%rd1, %rd3;
	mov.b32 	%r24, 0;
$L__BB1_2:
	add.s32 	%r14, %r24, %r3;
	add.s32 	%r15, %r14, %r2;
	cvt.s64.s32 	%rd6, %r15;
	add.s64 	%rd7, %rd1, %rd6;
	ld.global.nc.u8 	%rs5, [%rd7];
	cvt.u16.u8 	%rs6, %rs5;
	mov.u32 	%r16, text_tile;
	add.s32 	%r17, %r16, %r14;
	st.shared.u8 	[%r17], %rs6;
	add.s32 	%r24, %r24, %r1;
	add.s32 	%r18, %r14, %r1;
	setp.lt.u32 	%p2, %r18, %r5;
	@%p2 bra 	$L__BB1_2;
$L__BB1_3:
	bar.sync 	0;
	sub.s32 	%r19, %r10, %r11;
	setp.gt.s32 	%p3, %r4, %r19;
	@%p3 bra 	$L__BB1_9;
	setp.lt.s32 	%p4, %r11, 1;
	mov.b16 	%rs15, 1;
	@%p4 bra 	$L__BB1_8;
	cvta.to.global.u64 	%rd2, %rd4;
	mov.b32 	%r25, 0;
	mov.u32 	%r22, text_tile;
$L__BB1_6:
	add.s32 	%r21, %r25, %r3;
	add.s32 	%r23, %r22, %r21;
	ld.shared.u8 	%rs8, [%r23];
	cvt.u64.u32 	%rd8, %r25;
	add.s64 	%rd9, %rd2, %rd8;
	ld.global.nc.u8 	%rs10, [%rd9];
	cvt.u16.u8 	%rs11, %rs10;
	and.b16  	%rs12, %rs11, 255;
	setp.eq.s16 	%p5, %rs8, %rs12;
	add.s32 	%r25, %r25, 1;
	setp.lt.s32 	%p6, %r25, %r11;
	and.pred  	%p7, %p6, %p5;
	@%p7 bra 	$L__BB1_6;
	setp.eq.s16 	%p8, %rs8, %rs12;
	selp.u16 	%rs15, 1, 0, %p8;
$L__BB1_8:
	cvt.s64.s32 	%rd10, %r4;
	cvta.to.global.u64 	%rd11, %rd5;
	add.s64 	%rd12, %rd11, %rd10;
	st.global.u8 	[%rd12], %rs15;
$L__BB1_9:
	ret;

}
	// .globl	_Z18countMatchesKernelPciPi
.visible .entry _Z18countMatchesKernelPciPi(
	.param .u64 .ptr .align 1 _Z18countMatchesKernelPciPi_param_0,
	.param .u32 _Z18countMatchesKernelPciPi_param_1,
	.param .u64 .ptr .align 1 _Z18countMatchesKernelPciPi_param_2
)
{
	.reg .pred 	%p<9>;
	.reg .b16 	%rs<5>;
	.reg .b32 	%r<18>;
	.reg .b64 	%rd<11>;

	ld.param.u64 	%rd4, [_Z18countMatchesKernelPciPi_param_0];
	ld.param.u32 	%r7, [_Z18countMatchesKernelPciPi_param_1];
	ld.param.u64 	%rd3, [_Z18countMatchesKernelPciPi_param_2];
	cvta.to.global.u64 	%rd5, %rd4;
	mov.u32 	%r1, %tid.x;
	shl.b32 	%r9, %r1, 1;
	mov.u32 	%r2, %ntid.x;
	mov.u32 	%r10, %ctaid.x;
	mul.lo.s32 	%r11, %r10, %r2;
	shl.b32 	%r3, %r11, 1;
	cvt.s64.s32 	%rd6, %r3;
	add.s64 	%rd1, %rd5, %rd6;
	add.s32 	%r4, %r3, %r9;
	cvt.u64.u32 	%rd7, %r9;
	add.s64 	%rd2, %rd1, %rd7;
	mov.b32 	%r17, 1;
$L__BB2_1:
	add.s32 	%r12, %r17, -1;
	and.b32  	%r13, %r12, %r1;
	setp.ne.s32 	%p1, %r13, 0;
	add.s32 	%r14, %r4, %r17;
	setp.ge.s32 	%p2, %r14, %r7;
	or.pred  	%p3, %p1, %p2;
	@%p3 bra 	$L__BB2_3;
	cvt.s64.s32 	%rd8, %r17;
	add.s64 	%rd9, %rd2, %rd8;
	ld.global.u8 	%rs2, [%rd9];
	ld.global.u8 	%rs3, [%rd2];
	add.s16 	%rs4, %rs3, %rs2;
	st.global.u8 	[%rd2], %rs4;
$L__BB2_3:
	bar.sync 	0;
	shl.b32 	%r17, %r17, 1;
	setp.le.u32 	%p4, %r17, %r2;
	@%p4 bra 	$L__BB2_1;
	setp.ne.s32 	%p5, %r1, 0;
	setp.ge.s32 	%p6, %r3, %r7;
	or.pred  	%p7, %p5, %p6;
	@%p7 bra 	$L__BB2_7;
	ld.global.s8 	%rs1, [%rd1];
	setp.lt.s16 	%p8, %rs1, 1;
	@%p8 bra 	$L__BB2_7;
	cvta.to.global.u64 	%rd10, %rd3;
	cvt.s32.s16 	%r15, %rs1;
	atom.global.add.u32 	%r16, [%rd10], %r15;
$L__BB2_7:
	ret;

}


// ===== COMPILED SASS (sm_100) =====

	.target	sm_100

	.elftype	@"ET_EXEC"


//--------------------- .note.nv.tkinfo           --------------------------
	.section	.note.nv.tkinfo,"",@"SHT_NOTE"
	.sectionflags	@"SHF_NOTE_NV_TKINFO"
	.tkinfo
        /*0018*/ 	.word	0x00000002
        /*0030*/ 	.string	""
        /*0030*/ 	.string	"ptxas"
        /*0030*/ 	.string	"Cuda compilation tools, release 13.0, V13.0.88"
        /*0030*/ 	.string	"Build cuda_13.0.r13.0/compiler.36424714_0"
        /*0030*/ 	.string	"-arch sm_100 -m 64 "



//--------------------- .note.nv.cuinfo           --------------------------
	.section	.note.nv.cuinfo,"",@"SHT_NOTE"
	.sectionflags	@"SHF_NOTE_NV_CUINFO"
        /*0018*/ 	.short	0x0002
        /*001a*/ 	.short	0x0064
        /*001c*/ 	.short	0x0082
	.zero		2


//--------------------- .nv.info                  --------------------------
	.section	.nv.info,"",@"SHT_CUDA_INFO"
	.align	4


	//----- nvinfo : EIATTR_REGCOUNT
	.align		4
        /*0000*/ 	.byte	0x04, 0x2f
        /*0002*/ 	.short	(.L_1 - .L_0)
	.align		4
.L_0:
        /*0004*/ 	.word	index@(_Z16findStringKernelPKciS0_iPc)
        /*0008*/ 	.word	0x00000008


	//----- nvinfo : EIATTR_FRAME_SIZE
	.align		4
.L_1:
        /*000c*/ 	.byte	0x04, 0x11
        /*000e*/ 	.short	(.L_3 - .L_2)
	.align		4
.L_2:
        /*0010*/ 	.word	index@(_Z16findStringKernelPKciS0_iPc)
        /*0014*/ 	.word	0x00000000


	//----- nvinfo : EIATTR_REGCOUNT
	.align		4
.L_3:
        /*0018*/ 	.byte	0x04, 0x2f
        /*001a*/ 	.short	(.L_5 - .L_4)
	.align		4
.L_4:
        /*001c*/ 	.word	index@(_Z25findStringKernelSharedMemPKciS0_iPc)
        /*0020*/ 	.word	0x0000000c


	//----- nvinfo : EIATTR_FRAME_SIZE
	.align		4
.L_5:
        /*0024*/ 	.byte	0x04, 0x11
        /*0026*/ 	.short	(.L_7 - .L_6)
	.align		4
.L_6:
        /*0028*/ 	.word	index@(_Z25findStringKernelSharedMemPKciS0_iPc)
        /*002c*/ 	.word	0x00000000


	//----- nvinfo : EIATTR_REGCOUNT
	.align		4
.L_7:
        /*0030*/ 	.byte	0x04, 0x2f
        /*0032*/ 	.short	(.L_9 - .L_8)
	.align		4
.L_8:
        /*0034*/ 	.word	index@(_Z18countMatchesKernelPciPi)
        /*0038*/ 	.word	0x0000000e


	//----- nvinfo : EIATTR_FRAME_SIZE
	.align		4
.L_9:
        /*003c*/ 	.byte	0x04, 0x11
        /*003e*/ 	.short	(.L_11 - .L_10)
	.align		4
.L_10:
        /*0040*/ 	.word	index@(_Z18countMatchesKernelPciPi)
        /*0044*/ 	.word	0x00000000


	//----- nvinfo : EIATTR_MIN_STACK_SIZE
	.align		4
.L_11:
        /*0048*/ 	.byte	0x04, 0x12
        /*004a*/ 	.short	(.L_13 - .L_12)
	.align		4
.L_12:
        /*004c*/ 	.word	index@(_Z18countMatchesKernelPciPi)
        /*0050*/ 	.word	0x00000000


	//----- nvinfo : EIATTR_MIN_STACK_SIZE
	.align		4
.L_13:
        /*0054*/ 	.byte	0x04, 0x12
        /*0056*/ 	.short	(.L_15 - .L_14)
	.align		4
.L_14:
        /*0058*/ 	.word	index@(_Z25findStringKernelSharedMemPKciS0_iPc)
        /*005c*/ 	.word	0x00000000


	//----- nvinfo : EIATTR_MIN_STACK_SIZE
	.align		4
.L_15:
        /*0060*/ 	.byte	0x04, 0x12
        /*0062*/ 	.short	(.L_17 - .L_16)
	.align		4
.L_16:
        /*0064*/ 	.word	index@(_Z16findStringKernelPKciS0_iPc)
        /*0068*/ 	.word	0x00000000
.L_17:


//--------------------- .nv.compat                --------------------------
	.section	.nv.compat,"",@"SHT_CUDA_COMPAT_INFO"
	.align	4
        /*0000*/ 	.byte	0x02, 0x09, 0x00, 0x00, 0x02, 0x02, 0x01, 0x00, 0x02, 0x05, 0x05, 0x00, 0x03, 0x07, 0x01, 0x01
        /*0010*/ 	.byte	0x02, 0x03, 0x00, 0x00, 0x02, 0x06, 0x01, 0x00, 0x04, 0x0b, 0x08, 0x00, 0x09, 0x00, 0x00, 0x00
        /*0020*/ 	.byte	0x00, 0x00, 0x00, 0x00


//--------------------- .nv.info._Z18countMatchesKernelPciPi --------------------------
	.section	.nv.info._Z18countMatchesKernelPciPi,"",@"SHT_CUDA_INFO"
	.sectionflags	@""
	.align	4


	//----- nvinfo : EIATTR_CUDA_API_VERSION
	.align		4
        /*0000*/ 	.byte	0x04, 0x37
        /*0002*/ 	.short	(.L_19 - .L_18)
.L_18:
        /*0004*/ 	.word	0x00000082


	//----- nvinfo : EIATTR_KPARAM_INFO
	.align		4
.L_19:
        /*0008*/ 	.byte	0x04, 0x17
        /*000a*/ 	.short	(.L_21 - .L_20)
.L_20:
        /*000c*/ 	.word	0x00000000
        /*0010*/ 	.short	0x0002
        /*0012*/ 	.short	0x0010
        /*0014*/ 	.byte	0x00, 0xf5, 0x21, 0x00


	//----- nvinfo : EIATTR_KPARAM_INFO
	.align		4
.L_21:
        /*0018*/ 	.byte	0x04, 0x17
        /*001a*/ 	.short	(.L_23 - .L_22)
.L_22:
        /*001c*/ 	.word	0x00000000
        /*0020*/ 	.short	0x0001
        /*0022*/ 	.short	0x0008
        /*0024*/ 	.byte	0x00, 0xf0, 0x11, 0x00


	//----- nvinfo : EIATTR_KPARAM_INFO
	.align		4
.L_23:
        /*0028*/ 	.byte	0x04, 0x17
        /*002a*/ 	.short	(.L_25 - .L_24)
.L_24:
        /*002c*/ 	.word	0x00000000
        /*0030*/ 	.short	0x0000
        /*0032*/ 	.short	0x0000
        /*0034*/ 	.byte	0x00, 0xf5, 0x21, 0x00


	//----- nvinfo : EIATTR_SPARSE_MMA_MASK
	.align		4
.L_25:
        /*0038*/ 	.byte	0x03, 0x50
        /*003a*/ 	.short	0x0000


	//----- nvinfo : EIATTR_MAXREG_COUNT
	.align		4
        /*003c*/ 	.byte	0x03, 0x1b
        /*003e*/ 	.short	0x00ff


	//----- nvinfo : EIATTR_NUM_BARRIERS
	.align		4
        /*0040*/ 	.byte	0x02, 0x4c
        /*0042*/ 	.byte	0x01
	.zero		1


	//----- nvinfo : EIATTR_MERCURY_ISA_VERSION
	.align		4
        /*0044*/ 	.byte	0x03, 0x5f
        /*0046*/ 	.short	0x0101


	//----- nvinfo : EIATTR_INT_WARP_WIDE_INSTR_OFFSETS
	.align		4
        /*0048*/ 	.byte	0x04, 0x31
        /*004a*/ 	.short	(.L_27 - .L_26)


	//   ....[0]....
.L_26:
        /*004c*/ 	.word	0x000002b0


	//----- nvinfo : EIATTR_VRC_CTA_INIT_COUNT
	.align		4
.L_27:
        /*0050*/ 	.byte	0x02, 0x4a
	.zero		1
	.zero		1


	//----- nvinfo : EIATTR_EXIT_INSTR_OFFSETS
	.align		4
        /*0054*/ 	.byte	0x04, 0x1c
        /*0056*/ 	.short	(.L_29 - .L_28)


	//   ....[0]....
.L_28:
        /*0058*/ 	.word	0x00000230


	//   ....[1]....
        /*005c*/ 	.word	0x00000280


	//   ....[2]....
        /*0060*/ 	.word	0x00000310


	//----- nvinfo : EIATTR_CRS_STACK_SIZE
	.align		4
.L_29:
        /*0064*/ 	.byte	0x04, 0x1e
        /*0066*/ 	.short	(.L_31 - .L_30)
.L_30:
        /*0068*/ 	.word	0x00000000


	//----- nvinfo : EIATTR_CBANK_PARAM_SIZE
	.align		4
.L_31:
        /*006c*/ 	.byte	0x03, 0x19
        /*006e*/ 	.short	0x0018


	//----- nvinfo : EIATTR_PARAM_CBANK
	.align		4
        /*0070*/ 	.byte	0x04, 0x0a
        /*0072*/ 	.short	(.L_33 - .L_32)
	.align		4
.L_32:
        /*0074*/ 	.word	index@(.nv.constant0._Z18countMatchesKernelPciPi)
        /*0078*/ 	.short	0x0380
        /*007a*/ 	.short	0x0018


	//----- nvinfo : EIATTR_SW_WAR
	.align		4
.L_33:
        /*007c*/ 	.byte	0x04, 0x36
        /*007e*/ 	.short	(.L_35 - .L_34)
.L_34:
        /*0080*/ 	.word	0x00000008
.L_35:


//--------------------- .nv.info._Z25findStringKernelSharedMemPKciS0_iPc --------------------------
	.section	.nv.info._Z25findStringKernelSharedMemPKciS0_iPc,"",@"SHT_CUDA_INFO"
	.sectionflags	@""
	.align	4


	//----- nvinfo : EIATTR_CUDA_API_VERSION
	.align		4
        /*0000*/ 	.byte	0x04, 0x37
        /*0002*/ 	.short	(.L_37 - .L_36)
.L_36:
        /*0004*/ 	.word	0x00000082


	//----- nvinfo : EIATTR_KPARAM_INFO
	.align		4
.L_37:
        /*0008*/ 	.byte	0x04, 0x17
        /*000a*/ 	.short	(.L_39 - .L_38)
.L_38:
        /*000c*/ 	.word	0x00000000
        /*0010*/ 	.short	0x0004
        /*0012*/ 	.short	0x0020
        /*0014*/ 	.byte	0x00, 0xf5, 0x21, 0x00


	//----- nvinfo : EIATTR_KPARAM_INFO
	.align		4
.L_39:
        /*0018*/ 	.byte	0x04, 0x17
        /*001a*/ 	.short	(.L_41 - .L_40)
.L_40:
        /*001c*/ 	.word	0x00000000
        /*0020*/ 	.short	0x0003
        /*0022*/ 	.short	0x0018
        /*0024*/ 	.byte	0x00, 0xf0, 0x11, 0x00


	//----- nvinfo : EIATTR_KPARAM_INFO
	.align		4
.L_41:
        /*0028*/ 	.byte	0x04, 0x17
        /*002a*/ 	.short	(.L_43 - .L_42)
.L_42:
        /*002c*/ 	.word	0x00000000
        /*0030*/ 	.short	0x0002
        /*0032*/ 	.short	0x0010
        /*0034*/ 	.byte	0x00, 0xf5, 0x21, 0x00


	//----- nvinfo : EIATTR_KPARAM_INFO
	.align		4
.L_43:
        /*0038*/ 	.byte	0x04, 0x17
        /*003a*/ 	.short	(.L_45 - .L_44)
.L_44:
        /*003c*/ 	.word	0x00000000
        /*0040*/ 	.short	0x0001
        /*0042*/ 	.short	0x0008
        /*0044*/ 	.byte	0x00, 0xf0, 0x11, 0x00


	//----- nvinfo : EIATTR_KPARAM_INFO
	.align		4
.L_45:
        /*0048*/ 	.byte	0x04, 0x17
        /*004a*/ 	.short	(.L_47 - .L_46)
.L_46:
        /*004c*/ 	.word	0x00000000
        /*0050*/ 	.short	0x0000
        /*0052*/ 	.short	0x0000
        /*0054*/ 	.byte	0x00, 0xf5, 0x21, 0x00


	//----- nvinfo : EIATTR_SPARSE_MMA_MASK
	.align		4
.L_47:
        /*0058*/ 	.byte	0x03, 0x50
        /*005a*/ 	.short	0x0000


	//----- nvinfo : EIATTR_MAXREG_COUNT
	.align		4
        /*005c*/ 	.byte	0x03, 0x1b
        /*005e*/ 	.short	0x00ff


	//----- nvinfo : EIATTR_NUM_BARRIERS
	.align		4
        /*0060*/ 	.byte	0x02, 0x4c
        /*0062*/ 	.byte	0x01
	.zero		1


	//----- nvinfo : EIATTR_MERCURY_ISA_VERSION
	.align		4
        /*0064*/ 	.byte	0x03, 0x5f
        /*0066*/ 	.short	0x0101


	//----- nvinfo : EIATTR_VRC_CTA_INIT_COUNT
	.align		4
        /*0068*/ 	.byte	0x02, 0x4a
	.zero		1
	.zero		1


	//----- nvinfo : EIATTR_EXIT_INSTR_OFFSETS
	.align		4
        /*006c*/ 	.byte	0x04, 0x1c
        /*006e*/ 	.short	(.L_49 - .L_48)


	//   ....[0]....
.L_48:
        /*0070*/ 	.word	0x00000210


	//   ....[1]....
        /*0074*/ 	.word	0x000003a0


	//----- nvinfo : EIATTR_CRS_STACK_SIZE
	.align		4
.L_49:
        /*0078*/ 	.byte	0x04, 0x1e
        /*007a*/ 	.short	(.L_51 - .L_50)
.L_50:
        /*007c*/ 	.word	0x00000000


	//----- nvinfo : EIATTR_CBANK_PARAM_SIZE
	.align		4
.L_51:
        /*0080*/ 	.byte	0x03, 0x19
        /*0082*/ 	.short	0x0028


	//----- nvinfo : EIATTR_PARAM_CBANK
	.align		4
        /*0084*/ 	.byte	0x04, 0x0a
        /*0086*/ 	.short	(.L_53 - .L_52)
	.align		4
.L_52:
        /*0088*/ 	.word	index@(.nv.constant0._Z25findStringKernelSharedMemPKciS0_iPc)
        /*008c*/ 	.short	0x0380
        /*008e*/ 	.short	0x0028


	//----- nvinfo : EIATTR_SW_WAR
	.align		4
.L_53:
        /*0090*/ 	.byte	0x04, 0x36
        /*0092*/ 	.short	(.L_55 - .L_54)
.L_54:
        /*0094*/ 	.word	0x00000008
.L_55:


//--------------------- .nv.info._Z16findStringKernelPKciS0_iPc --------------------------
	.section	.nv.info._Z16findStringKernelPKciS0_iPc,"",@"SHT_CUDA_INFO"
	.sectionflags	@""
	.align	4


	//----- nvinfo : EIATTR_CUDA_API_VERSION
	.align		4
        /*0000*/ 	.byte	0x04, 0x37
        /*0002*/ 	.short	(.L_57 - .L_56)
.L_56:
        /*0004*/ 	.word	0x00000082


	//----- nvinfo : EIATTR_KPARAM_INFO
	.align		4
.L_57:
        /*0008*/ 	.byte	0x04, 0x17
        /*000a*/ 	.short	(.L_59 - .L_58)
.L_58:
        /*000c*/ 	.word	0x00000000
        /*0010*/ 	.short	0x0004
        /*0012*/ 	.short	0x0020
        /*0014*/ 	.byte	0x00, 0xf5, 0x21, 0x00


	//----- nvinfo : EIATTR_KPARAM_INFO
	.align		4
.L_59:
        /*0018*/ 	.byte	0x04, 0x17
        /*001a*/ 	.short	(.L_61 - .L_60)
.L_60:
        /*001c*/ 	.word	0x00000000
        /*0020*/ 	.short	0x0003
        /*0022*/ 	.short	0x0018
        /*0024*/ 	.byte	0x00, 0xf0, 0x11, 0x00


	//----- nvinfo : EIATTR_KPARAM_INFO
	.align		4
.L_61:
        /*0028*/ 	.byte	0x04, 0x17
        /*002a*/ 	.short	(.L_63 - .L_62)
.L_62:
        /*002c*/ 	.word	0x00000000
        /*0030*/ 	.short	0x0002
        /*0032*/ 	.short	0x0010
        /*0034*/ 	.byte	0x00, 0xf5, 0x21, 0x00


	//----- nvinfo : EIATTR_KPARAM_INFO
	.align		4
.L_63:
        /*0038*/ 	.byte	0x04, 0x17
        /*003a*/ 	.short	(.L_65 - .L_64)
.L_64:
        /*003c*/ 	.word	0x00000000
        /*0040*/ 	.short	0x0001
        /*0042*/ 	.short	0x0008
        /*0044*/ 	.byte	0x00, 0xf0, 0x11, 0x00


	//----- nvinfo : EIATTR_KPARAM_INFO
	.align		4
.L_65:
        /*0048*/ 	.byte	0x04, 0x17
        /*004a*/ 	.short	(.L_67 - .L_66)
.L_66:
        /*004c*/ 	.word	0x00000000
        /*0050*/ 	.short	0x0000
        /*0052*/ 	.short	0x0000
        /*0054*/ 	.byte	0x00, 0xf5, 0x21, 0x00


	//----- nvinfo : EIATTR_SPARSE_MMA_MASK
	.align		4
.L_67:
        /*0058*/ 	.byte	0x03, 0x50
        /*005a*/ 	.short	0x0000


	//----- nvinfo : EIATTR_MAXREG_COUNT
	.align		4
        /*005c*/ 	.byte	0x03, 0x1b
        /*005e*/ 	.short	0x00ff


	//----- nvinfo : EIATTR_MERCURY_ISA_VERSION
	.align		4
        /*0060*/ 	.byte	0x03, 0x5f
        /*0062*/ 	.short	0x0101


	//----- nvinfo : EIATTR_VRC_CTA_INIT_COUNT
	.align		4
        /*0064*/ 	.byte	0x02, 0x4a
	.zero		1
	.zero		1


	//----- nvinfo : EIATTR_EXIT_INSTR_OFFSETS
	.align		4
        /*0068*/ 	.byte	0x04, 0x1c
        /*006a*/ 	.short	(.L_69 - .L_68)


	//   ....[0]....
.L_68:
        /*006c*/ 	.word	0x000000e0


	//   ....[1]....
        /*0070*/ 	.word	0x000001a0


	//   ....[2]....
        /*0074*/ 	.word	0x000001f0


	//----- nvinfo : EIATTR_CBANK_PARAM_SIZE
	.align		4
.L_69:
        /*0078*/ 	.byte	0x03, 0x19
        /*007a*/ 	.short	0x0028


	//----- nvinfo : EIATTR_PARAM_CBANK
	.align		4
        /*007c*/ 	.byte	0x04, 0x0a
        /*007e*/ 	.short	(.L_71 - .L_70)
	.align		4
.L_70:
        /*0080*/ 	.word	index@(.nv.constant0._Z16findStringKernelPKciS0_iPc)
        /*0084*/ 	.short	0x0380
        /*0086*/ 	.short	0x0028


	//----- nvinfo : EIATTR_SW_WAR
	.align		4
.L_71:
        /*0088*/ 	.byte	0x04, 0x36
        /*008a*/ 	.short	(.L_73 - .L_72)
.L_72:
        /*008c*/ 	.word	0x00000008
.L_73:


//--------------------- .nv.callgraph             --------------------------
	.section	.nv.callgraph,"",@"SHT_CUDA_CALLGRAPH"
	.align	4
	.sectionentsize	8
	.align		4
        /*0000*/ 	.word	0x00000000
	.align		4
        /*0004*/ 	.word	0xffffffff
	.align		4
        /*0008*/ 	.word	0x00000000
	.align		4
        /*000c*/ 	.word	0xfffffffe
	.align		4
        /*0010*/ 	.word	0x00000000
	.align		4
        /*0014*/ 	.word	0xfffffffd
	.align		4
        /*0018*/ 	.word	0x00000000
	.align		4
        /*001c*/ 	.word	0xfffffffc


//--------------------- .text._Z18countMatchesKernelPciPi --------------------------
	.section	.text._Z18countMatchesKernelPciPi,"ax",@progbits
	.align	128
        .global         _Z18countMatchesKernelPciPi
        .type           _Z18countMatchesKernelPciPi,@function
        .size           _Z18countMatchesKernelPciPi,(.L_x_12 - _Z18countMatchesKernelPciPi)
        .other          _Z18countMatchesKernelPciPi,@"STO_CUDA_ENTRY STV_DEFAULT"
_Z18countMatchesKernelPciPi:
.text._Z18countMatchesKernelPciPi:
[----:B------:R-:W-:Y:S08]  /*0000*/  LDC R1, c[0x0][0x37c] ;  /* 0x0000df00ff017b82 */ /* 0x000ff00000000800 */
[----:B------:R-:W0:Y:S01]  /*0010*/  S2UR UR4, SR_CTAID.X ;  /* 0x00000000000479c3 */ /* 0x000e220000002500 */
[----:B------:R-:W1:Y:S01]  /*0020*/  S2R R11, SR_TID.X ;  /* 0x00000000000b7919 */ /* 0x000e620000002100 */
[----:B------:R-:W0:Y:S01]  /*0030*/  LDCU UR10, c[0x0][0x360] ;  /* 0x00006c00ff0a77ac */ /* 0x000e220008000800 */
[----:B------:R-:W-:Y:S01]  /*0040*/  IMAD.MOV.U32 R7, RZ, RZ, 0x1 ;  /* 0x00000001ff077424 */ /* 0x000fe200078e00ff */
[----:B------:R-:W2:Y:S04]  /*0050*/  LDCU.64 UR6, c[0x0][0x380] ;  /* 0x00007000ff0677ac */ /* 0x000ea80008000a00 */
[----:B------:R-:W3:Y:S01]  /*0060*/  LDC R6, c[0x0][0x388] ;  /* 0x0000e200ff067b82 */ /* 0x000ee20000000800 */
[----:B------:R-:W4:Y:S01]  /*0070*/  LDCU.64 UR8, c[0x0][0x358] ;  /* 0x00006b00ff0877ac */ /* 0x000f220008000a00 */
[----:B0-----:R-:W-:-:S04]  /*0080*/  UIMAD UR4, UR10, UR4, URZ ;  /* 0x000000040a0472a4 */ /* 0x001fc8000f8e02ff */
[----:B------:R-:W-:-:S04]  /*0090*/  USHF.L.U32 UR4, UR4, 0x1, URZ ;  /* 0x0000000104047899 */ /* 0x000fc800080006ff */
[----:B--2---:R-:W-:Y:S01]  /*00a0*/  UIADD3 UR5, UP0, UPT, UR4, UR6, URZ ;  /* 0x0000000604057290 */ /* 0x004fe2000ff1e0ff */
[----:B-1----:R-:W-:-:S03]  /*00b0*/  IMAD.SHL.U32 R0, R11, 0x2, RZ ;  /* 0x000000020b007824 */ /* 0x002fc600078e00ff */
[----:B------:R-:W-:Y:S02]  /*00c0*/  ULEA.HI.X.SX32 UR6, UR4, UR7, 0x1, UP0 ;  /* 0x0000000704067291 */ /* 0x000fe400080f0eff */
[C---:B------:R-:W-:Y:S01]  /*00d0*/  IADD3 R4, P0, PT, R0.reuse, UR5, RZ ;  /* 0x0000000500047c10 */ /* 0x040fe2000ff1e0ff */
[----:B------:R-:W-:-:S04]  /*00e0*/  VIADD R0, R0, UR4 ;  /* 0x0000000400007c36 */ /* 0x000fc80008000000 */
[----:B----4-:R-:W-:-:S08]  /*00f0*/  IMAD.X R5, RZ, RZ, UR6, P0 ;  /* 0x00000006ff057e24 */ /* 0x010fd000080e06ff */
.L_x_2:
[----:B------:R-:W-:Y:S01]  /*0100*/  VIADD R2, R7, 0xffffffff ;  /* 0xffffffff07027836 */ /* 0x000fe20000000000 */
[----:B------:R-:W-:Y:S01]  /*0110*/  IADD3 R3, PT, PT, R0, R7, RZ ;  /* 0x0000000700037210 */ /* 0x000fe20007ffe0ff */
[----:B------:R-:W-:Y:S03]  /*0120*/  BSSY.RECONVERGENT B0, `(.L_x_0) ;  /* 0x000000a000007945 */ /* 0x000fe60003800200 */
[----:B------:R-:W-:-:S04]  /*0130*/  LOP3.LUT P0, RZ, R2, R11, RZ, 0xc0, !PT ;  /* 0x0000000b02ff7212 */ /* 0x000fc8000780c0ff */
[----:B---3--:R-:W-:-:S13]  /*0140*/  ISETP.GE.OR P0, PT, R3, R6, P0 ;  /* 0x000000060300720c */ /* 0x008fda0000706670 */
[----:B0-----:R-:W-:Y:S05]  /*0150*/  @P0 BRA `(.L_x_1) ;  /* 0x0000000000180947 */ /* 0x001fea0003800000 */
[C---:B------:R-:W-:Y:S01]  /*0160*/  IADD3 R2, P0, PT, R7.reuse, R4, RZ ;  /* 0x0000000407027210 */ /* 0x040fe20007f1e0ff */
[----:B------:R-:W2:Y:S03]  /*0170*/  LDG.E.U8 R9, desc[UR8][R4.64] ;  /* 0x0000000804097981 */ /* 0x000ea6000c1e1100 */
[----:B------:R-:W-:-:S05]  /*0180*/  LEA.HI.X.SX32 R3, R7, R5, 0x1, P0 ;  /* 0x0000000507037211 */ /* 0x000fca00000f0eff */
[----:B------:R-:W2:Y:S02]  /*0190*/  LDG.E.U8 R2, desc[UR8][R2.64] ;  /* 0x0000000802027981 */ /* 0x000ea4000c1e1100 */
[----:B--2---:R-:W-:-:S05]  /*01a0*/  IMAD.IADD R9, R2, 0x1, R9 ;  /* 0x0000000102097824 */ /* 0x004fca00078e0209 */
[----:B------:R0:W-:Y:S02]  /*01b0*/  STG.E.U8 desc[UR8][R4.64], R9 ;  /* 0x0000000904007986 */ /* 0x0001e4000c101108 */
.L_x_1:
[----:B------:R-:W-:Y:S05]  /*01c0*/  BSYNC.RECONVERGENT B0 ;  /* 0x0000000000007941 */ /* 0x000fea0003800200 */
.L_x_0:
[----:B------:R-:W-:Y:S01]  /*01d0*/  IMAD.SHL.U32 R7, R7, 0x2, RZ ;  /* 0x0000000207077824 */ /* 0x000fe200078e00ff */
[----:B------:R-:W-:Y:S04]  /*01e0*/  BAR.SYNC.DEFER_BLOCKING 0x0 ;  /* 0x0000000000007b1d */ /* 0x000fe80000010000 */
[----:B------:R-:W-:-:S13]  /*01f0*/  ISETP.GT.U32.AND P0, PT, R7, UR10, PT ;  /* 0x0000000a07007c0c */ /* 0x000fda000bf04070 */
[----:B------:R-:W-:Y:S05]  /*0200*/  @!P0 BRA `(.L_x_2) ;  /* 0xfffffffc00bc8947 */ /* 0x000fea000383ffff */
[----:B------:R-:W-:-:S04]  /*0210*/  ISETP.LE.AND P0, PT, R6, UR4, PT ;  /* 0x0000000406007c0c */ /* 0x000fc8000bf03270 */
[----:B------:R-:W-:-:S13]  /*0220*/  ISETP.NE.OR P0, PT, R11, RZ, P0 ;  /* 0x000000ff0b00720c */ /* 0x000fda0000705670 */
[----:B------:R-:W-:Y:S05]  /*0230*/  @P0 EXIT ;  /* 0x000000000000094d */ /* 0x000fea0003800000 */
[----:B------:R-:W-:Y:S01]  /*0240*/  MOV R2, UR5 ;  /* 0x0000000500027c02 */ /* 0x000fe20008000f00 */
[----:B------:R-:W-:-:S05]  /*0250*/  IMAD.U32 R3, RZ, RZ, UR6 ;  /* 0x00000006ff037e24 */ /* 0x000fca000f8e00ff */
[----:B------:R-:W2:Y:S02]  /*0260*/  LDG.E.S8 R0, desc[UR8][R2.64] ;  /* 0x0000000802007981 */ /* 0x000ea4000c1e1300 */
[----:B--2---:R-:W-:-:S13]  /*0270*/  ISETP.GE.AND P0, PT, R0, 0x1, PT ;  /* 0x000000010000780c */ /* 0x004fda0003f06270 */
[----:B------:R-:W-:Y:S05]  /*0280*/  @!P0 EXIT ;  /* 0x000000000000894d */ /* 0x000fea0003800000 */
[----:B0-----:R-:W0:Y:S01]  /*0290*/  S2R R4, SR_LANEID ;  /* 0x0000000000047919 */ /* 0x001e220000000000 */
[----:B------:R-:W1:Y:S01]  /*02a0*/  LDC.64 R2, c[0x0][0x390] ;  /* 0x0000e400ff027b82 */ /* 0x000e620000000a00 */
[----:B------:R-:W-:Y:S02]  /*02b0*/  VOTEU.ANY UR4, UPT, PT ;  /* 0x0000000000047886 */ /* 0x000fe400038e0100 */
[----:B------:R-:W-:Y:S02]  /*02c0*/  UFLO.U32 UR5, UR4 ;  /* 0x00000004000572bd */ /* 0x000fe400080e0000 */
[----:B------:R-:W-:-:S06]  /*02d0*/  UPOPC UR4, UR4 ;  /* 0x00000004000472bf */ /* 0x000fcc0008000000 */
[----:B------:R-:W-:Y:S01]  /*02e0*/  IMAD R5, R0, UR4, RZ ;  /* 0x0000000400057c24 */ /* 0x000fe2000f8e02ff */
[----:B0-----:R-:W-:-:S13]  /*02f0*/  ISETP.EQ.U32.AND P0, PT, R4, UR5, PT ;  /* 0x0000000504007c0c */ /* 0x001fda000bf02070 */
[----:B-1----:R-:W-:Y:S01]  /*0300*/  @P0 REDG.E.ADD.STRONG.GPU desc[UR8][R2.64], R5 ;  /* 0x000000050200098e */ /* 0x002fe2000c12e108 */
[----:B------:R-:W-:Y:S05]  /*0310*/  EXIT ;  /* 0x000000000000794d */ /* 0x000fea0003800000 */
.L_x_3:
[----:B------:R-:W-:-:S00]  /*0320*/  BRA `(.L_x_3) ;  /* 0xfffffffc00fc7947 */ /* 0x000fc0000383ffff */
[----:B------:R-:W-:-:S00]  /*0330*/  NOP ;  /* 0x0000000000007918 */ /* 0x000fc00000000000 */
        /* <DEDUP_REMOVED lines=12> */
.L_x_12:


//--------------------- .text._Z25findStringKernelSharedMemPKciS0_iPc --------------------------
	.section	.text._Z25findStringKernelSharedMemPKciS0_iPc,"ax",@progbits
	.align	128
        .global         _Z25findStringKernelSharedMemPKciS0_iPc
        .type           _Z25findStringKernelSharedMemPKciS0_iPc,@function
        .size           _Z25findStringKernelSharedMemPKciS0_iPc,(.L_x_13 - _Z25findStringKernelSharedMemPKciS0_iPc)
        .other          _Z25findStringKernelSharedMemPKciS0_iPc,@"STO_CUDA_ENTRY STV_DEFAULT"
_Z25findStringKernelSharedMemPKciS0_iPc:
.text._Z25findStringKernelSharedMemPKciS0_iPc:
[----:B------:R-:W-:Y:S01]  /*0000*/  LDC R1, c[0x0][0x37c] ;  /* 0x0000df00ff017b82 */ /* 0x000fe20000000800 */
[----:B------:R-:W0:Y:S01]  /*0010*/  S2R R9, SR_TID.X ;  /* 0x0000000000097919 */ /* 0x000e220000002100 */
[----:B------:R-:W1:Y:S06]  /*0020*/  LDCU UR7, c[0x0][0x360] ;  /* 0x00006c00ff0777ac */ /* 0x000e6c0008000800 */
[----:B------:R-:W2:Y:S01]  /*0030*/  S2UR UR4, SR_CTAID.X ;  /* 0x00000000000479c3 */ /* 0x000ea20000002500 */
[----:B------:R-:W-:Y:S01]  /*0040*/  BSSY.RECONVERGENT B0, `(.L_x_4) ;  /* 0x0000017000007945 */ /* 0x000fe20003800200 */
[----:B------:R-:W1:Y:S01]  /*0050*/  LDCU UR10, c[0x0][0x398] ;  /* 0x00007300ff0a77ac */ /* 0x000e620008000800 */
[----:B------:R-:W3:Y:S01]  /*0060*/  LDCU.64 UR8, c[0x0][0x358] ;  /* 0x00006b00ff0877ac */ /* 0x000ee20008000a00 */
[----:B------:R-:W4:Y:S01]  /*0070*/  LDCU.64 UR12, c[0x0][0x380] ;  /* 0x00007000ff0c77ac */ /* 0x000f220008000a00 */
[----:B-1----:R-:W-:-:S02]  /*0080*/  UIADD3 UR6, UPT, UPT, UR7, UR10, URZ ;  /* 0x0000000a07067290 */ /* 0x002fc4000fffe0ff */
[----:B--2---:R-:W-:-:S04]  /*0090*/  UIMAD UR4, UR7, UR4, URZ ;  /* 0x00000004070472a4 */ /* 0x004fc8000f8e02ff */
[----:B0-----:R-:W-:-:S13]  /*00a0*/  ISETP.GE.U32.AND P0, PT, R9, UR6, PT ;  /* 0x0000000609007c0c */ /* 0x001fda000bf06070 */
[----:B---34-:R-:W-:Y:S05]  /*00b0*/  @P0 BRA `(.L_x_5) ;  /* 0x00000000003c0947 */ /* 0x018fea0003800000 */
[----:B------:R-:W0:Y:S01]  /*00c0*/  S2R R5, SR_CgaCtaId ;  /* 0x0000000000057919 */ /* 0x000e220000008800 */
[----:B------:R-:W-:Y:S01]  /*00d0*/  MOV R2, 0x400 ;  /* 0x0000040000027802 */ /* 0x000fe20000000f00 */
[----:B------:R-:W-:-:S03]  /*00e0*/  IMAD.MOV.U32 R0, RZ, RZ, RZ ;  /* 0x000000ffff007224 */ /* 0x000fc600078e00ff */
[----:B0-----:R-:W-:-:S07]  /*00f0*/  LEA R5, R5, R2, 0x18 ;  /* 0x0000000205057211 */ /* 0x001fce00078ec0ff */
.L_x_6:
[----:B------:R-:W-:-:S04]  /*0100*/  IMAD.IADD R4, R9, 0x1, R0 ;  /* 0x0000000109047824 */ /* 0x000fc800078e0200 */
[----:B------:R-:W-:-:S05]  /*0110*/  VIADD R3, R4, UR4 ;  /* 0x0000000404037c36 */ /* 0x000fca0008000000 */
[----:B0-----:R-:W-:-:S04]  /*0120*/  IADD3 R2, P0, PT, R3, UR12, RZ ;  /* 0x0000000c03027c10 */ /* 0x001fc8000ff1e0ff */
[----:B------:R-:W-:-:S05]  /*0130*/  LEA.HI.X.SX32 R3, R3, UR13, 0x1, P0 ;  /* 0x0000000d03037c11 */ /* 0x000fca00080f0eff */
[----:B------:R-:W2:Y:S01]  /*0140*/  LDG.E.U8.CONSTANT R2, desc[UR8][R2.64] ;  /* 0x0000000802027981 */ /* 0x000ea2000c1e9100 */
[C---:B------:R-:W-:Y:S02]  /*0150*/  IMAD.IADD R7, R4.reuse, 0x1, R5 ;  /* 0x0000000104077824 */ /* 0x040fe400078e0205 */
[----:B------:R-:W-:Y:S02]  /*0160*/  VIADD R4, R4, UR7 ;  /* 0x0000000704047c36 */ /* 0x000fe40008000000 */
[----:B------:R-:W-:-:S03]  /*0170*/  VIADD R0, R0, UR7 ;  /* 0x0000000700007c36 */ /* 0x000fc60008000000 */
[----:B------:R-:W-:Y:S01]  /*0180*/  ISETP.GE.U32.AND P0, PT, R4, UR6, PT ;  /* 0x0000000604007c0c */ /* 0x000fe2000bf06070 */
[----:B--2---:R0:W-:-:S12]  /*0190*/  STS.U8 [R7], R2 ;  /* 0x0000000207007388 */ /* 0x0041d80000000000 */
[----:B------:R-:W-:Y:S05]  /*01a0*/  @!P0 BRA `(.L_x_6) ;  /* 0xfffffffc00d48947 */ /* 0x000fea000383ffff */
.L_x_5:
[----:B------:R-:W-:Y:S05]  /*01b0*/  BSYNC.RECONVERGENT B0 ;  /* 0x0000000000007941 */ /* 0x000fea0003800200 */
.L_x_4:
[----:B------:R-:W1:Y:S01]  /*01c0*/  LDCU UR5, c[0x0][0x388] ;  /* 0x00007100ff0577ac */ /* 0x000e620008000800 */
[----:B------:R-:W-:Y:S01]  /*01d0*/  VIADD R5, R9, UR4 ;  /* 0x0000000409057c36 */ /* 0x000fe20008000000 */
[----:B-1----:R-:W-:Y:S01]  /*01e0*/  UIADD3 UR5, UPT, UPT, -UR10, UR5, URZ ;  /* 0x000000050a057290 */ /* 0x002fe2000fffe1ff */
[----:B------:R-:W-:Y:S05]  /*01f0*/  BAR.SYNC.DEFER_BLOCKING 0x0 ;  /* 0x0000000000007b1d */ /* 0x000fea0000010000 */
[----:B------:R-:W-:-:S13]  /*0200*/  ISETP.GT.AND P0, PT, R5, UR5, PT ;  /* 0x0000000505007c0c */ /* 0x000fda000bf04270 */
[----:B------:R-:W-:Y:S05]  /*0210*/  @P0 EXIT ;  /* 0x000000000000094d */ /* 0x000fea0003800000 */
[----:B------:R-:W-:Y:S01]  /*0220*/  UISETP.GE.AND UP0, UPT, UR10, 0x1, UPT ;  /* 0x000000010a00788c */ /* 0x000fe2000bf06270 */
[----:B------:R-:W-:-:S08]  /*0230*/  IMAD.MOV.U32 R0, RZ, RZ, 0x1 ;  /* 0x00000001ff007424 */ /* 0x000fd000078e00ff */
[----:B------:R-:W-:Y:S05]  /*0240*/  BRA.U !UP0, `(.L_x_7) ;  /* 0x0000000108447547 */ /* 0x000fea000b800000 */
[----:B------:R-:W1:Y:S01]  /*0250*/  S2UR UR5, SR_CgaCtaId ;  /* 0x00000000000579c3 */ /* 0x000e620000008800 */
[----:B------:R-:W-:Y:S01]  /*0260*/  BSSY.RECONVERGENT B0, `(.L_x_8) ;  /* 0x000000e000007945 */ /* 0x000fe20003800200 */
[----:B------:R-:W-:Y:S01]  /*0270*/  IMAD.MOV.U32 R0, RZ, RZ, RZ ;  /* 0x000000ffff007224 */ /* 0x000fe200078e00ff */
[----:B------:R-:W-:Y:S01]  /*0280*/  UMOV UR4, 0x400 ;  /* 0x0000040000047882 */ /* 0x000fe20000000000 */
[----:B------:R-:W2:Y:S02]  /*0290*/  LDCU.64 UR6, c[0x0][0x390] ;  /* 0x00007200ff0677ac */ /* 0x000ea40008000a00 */
[----:B-12---:R-:W-:-:S12]  /*02a0*/  ULEA UR4, UR5, UR4, 0x18 ;  /* 0x0000000405047291 */ /* 0x006fd8000f8ec0ff */
.L_x_9:
[----:B0-----:R-:W-:-:S05]  /*02b0*/  IADD3 R2, P0, PT, R0, UR6, RZ ;  /* 0x0000000600027c10 */ /* 0x001fca000ff1e0ff */
[----:B------:R-:W-:-:S06]  /*02c0*/  IMAD.X R3, RZ, RZ, UR7, P0 ;  /* 0x00000007ff037e24 */ /* 0x000fcc00080e06ff */
[----:B------:R-:W2:Y:S01]  /*02d0*/  LDG.E.U8.CONSTANT R3, desc[UR8][R2.64] ;  /* 0x0000000802037981 */ /* 0x000ea2000c1e9100 */
[C---:B------:R-:W-:Y:S01]  /*02e0*/  IADD3 R4, PT, PT, R0.reuse, UR4, R9 ;  /* 0x0000000400047c10 */ /* 0x040fe2000fffe009 */
[----:B------:R-:W-:-:S05]  /*02f0*/  VIADD R0, R0, 0x1 ;  /* 0x0000000100007836 */ /* 0x000fca0000000000 */
[----:B------:R-:W2:Y:S01]  /*0300*/  LDS.U8 R4, [R4] ;  /* 0x0000000004047984 */ /* 0x000ea20000000000 */
[----:B------:R-:W-:Y:S02]  /*0310*/  ISETP.LT.AND P1, PT, R0, UR10, PT ;  /* 0x0000000a00007c0c */ /* 0x000fe4000bf21270 */
[----:B--2---:R-:W-:-:S13]  /*0320*/  ISETP.NE.AND P0, PT, R4, R3, PT ;  /* 0x000000030400720c */ /* 0x004fda0003f05270 */
[----:B------:R-:W-:Y:S05]  /*0330*/  @!P0 BRA P1, `(.L_x_9) ;  /* 0xfffffffc00dc8947 */ /* 0x000fea000083ffff */
[----:B------:R-:W-:Y:S05]  /*0340*/  BSYNC.RECONVERGENT B0 ;  /* 0x0000000000007941 */ /* 0x000fea0003800200 */
.L_x_8:
[----:B------:R-:W-:-:S07]  /*0350*/  SEL R0, RZ, 0x1, P0 ;  /* 0x00000001ff007807 */ /* 0x000fce0000000000 */
.L_x_7:
[----:B------:R-:W0:Y:S02]  /*0360*/  LDCU.64 UR4, c[0x0][0x3a0] ;  /* 0x00007400ff0477ac */ /* 0x000e240008000a00 */
[----:B0-----:R-:W-:-:S04]  /*0370*/  IADD3 R2, P0, PT, R5, UR4, RZ ;  /* 0x0000000405027c10 */ /* 0x001fc8000ff1e0ff */
[----:B------:R-:W-:-:S05]  /*0380*/  LEA.HI.X.SX32 R3, R5, UR5, 0x1, P0 ;  /* 0x0000000505037c11 */ /* 0x000fca00080f0eff */
[----:B------:R-:W-:Y:S01]  /*0390*/  STG.E.U8 desc[UR8][R2.64], R0 ;  /* 0x0000000002007986 */ /* 0x000fe2000c101108 */
[----:B------:R-:W-:Y:S05]  /*03a0*/  EXIT ;  /* 0x000000000000794d */ /* 0x000fea0003800000 */
.L_x_10:
        /* <DEDUP_REMOVED lines=13> */
.L_x_13:


//--------------------- .text._Z16findStringKernelPKciS0_iPc --------------------------
	.section	.text._Z16findStringKernelPKciS0_iPc,"ax",@progbits
	.align	128
        .global         _Z16findStringKernelPKciS0_iPc
        .type           _Z16findStringKernelPKciS0_iPc,@function
        .size           _Z16findStringKernelPKciS0_iPc,(.L_x_14 - _Z16findStringKernelPKciS0_iPc)
        .other          _Z16findStringKernelPKciS0_iPc,@"STO_CUDA_ENTRY STV_DEFAULT"
_Z16findStringKernelPKciS0_iPc:
.text._Z16findStringKernelPKciS0_iPc:
[----:B------:R-:W-:Y:S01]  /*0000*/  LDC R1, c[0x0][0x37c] ;  /* 0x0000df00ff017b82 */ /* 0x000fe20000000800 */
[----:B------:R-:W0:Y:S01]  /*0010*/  S2R R5, SR_CTAID.Y ;  /* 0x0000000000057919 */ /* 0x000e220000002600 */
[----:B------:R-:W1:Y:S01]  /*0020*/  LDCU UR5, c[0x0][0x360] ;  /* 0x00006c00ff0577ac */ /* 0x000e620008000800 */
[----:B------:R-:W0:Y:S01]  /*0030*/  S2R R2, SR_TID.Y ;  /* 0x0000000000027919 */ /* 0x000e220000002200 */
[----:B------:R-:W0:Y:S01]  /*0040*/  LDCU UR6, c[0x0][0x364] ;  /* 0x00006c80ff0677ac */ /* 0x000e220008000800 */
[----:B------:R-:W1:Y:S01]  /*0050*/  S2R R0, SR_CTAID.X ;  /* 0x0000000000007919 */ /* 0x000e620000002500 */
[----:B------:R-:W2:Y:S01]  /*0060*/  LDCU UR4, c[0x0][0x388] ;  /* 0x00007100ff0477ac */ /* 0x000ea20008000800 */
[----:B------:R-:W1:Y:S01]  /*0070*/  S2R R3, SR_TID.X ;  /* 0x0000000000037919 */ /* 0x000e620000002100 */
[----:B------:R-:W2:Y:S02]  /*0080*/  LDCU UR7, c[0x0][0x398] ;  /* 0x00007300ff0777ac */ /* 0x000ea40008000800 */
[----:B--2---:R-:W-:Y:S01]  /*0090*/  UIADD3 UR4, UPT, UPT, UR4, -UR7, URZ ;  /* 0x8000000704047290 */ /* 0x004fe2000fffe0ff */
[----:B0-----:R-:W-:-:S05]  /*00a0*/  IMAD R5, R5, UR6, R2 ;  /* 0x0000000605057c24 */ /* 0x001fca000f8e0202 */
[----:B------:R-:W-:Y:S01]  /*00b0*/  ISETP.GE.AND P0, PT, R5, UR7, PT ;  /* 0x0000000705007c0c */ /* 0x000fe2000bf06270 */
[----:B-1----:R-:W-:-:S05]  /*00c0*/  IMAD R0, R0, UR5, R3 ;  /* 0x0000000500007c24 */ /* 0x002fca000f8e0203 */
[----:B------:R-:W-:-:S13]  /*00d0*/  ISETP.GT.OR P0, PT, R0, UR4, P0 ;  /* 0x0000000400007c0c */ /* 0x000fda0008704670 */
[----:B------:R-:W-:Y:S05]  /*00e0*/  @P0 EXIT ;  /* 0x000000000000094d */ /* 0x000fea0003800000 */
[----:B------:R-:W0:Y:S01]  /*00f0*/  LDCU.64 UR8, c[0x0][0x390] ;  /* 0x00007200ff0877ac */ /* 0x000e220008000a00 */
[----:B------:R-:W-:Y:S01]  /*0100*/  IMAD.IADD R3, R0, 0x1, R5 ;  /* 0x0000000100037824 */ /* 0x000fe200078e0205 */
[----:B------:R-:W1:Y:S01]  /*0110*/  LDCU.64 UR6, c[0x0][0x380] ;  /* 0x00007000ff0677ac */ /* 0x000e620008000a00 */
[----:B------:R-:W2:Y:S01]  /*0120*/  LDCU.64 UR4, c[0x0][0x358] ;  /* 0x00006b00ff0477ac */ /* 0x000ea20008000a00 */
[----:B0-----:R-:W-:Y:S02]  /*0130*/  IADD3 R4, P1, PT, R5, UR8, RZ ;  /* 0x0000000805047c10 */ /* 0x001fe4000ff3e0ff */
[----:B-1----:R-:W-:-:S03]  /*0140*/  IADD3 R2, P0, PT, R3, UR6, RZ ;  /* 0x0000000603027c10 */ /* 0x002fc6000ff1e0ff */
[----:B------:R-:W-:Y:S01]  /*0150*/  IMAD.X R5, RZ, RZ, UR9, P1 ;  /* 0x00000009ff057e24 */ /* 0x000fe200088e06ff */
[----:B------:R-:W-:-:S05]  /*0160*/  LEA.HI.X.SX32 R3, R3, UR7, 0x1, P0 ;  /* 0x0000000703037c11 */ /* 0x000fca00080f0eff */
[----:B--2---:R-:W2:Y:S04]  /*0170*/  LDG.E.U8.CONSTANT R5, desc[UR4][R4.64] ;  /* 0x0000000404057981 */ /* 0x004ea8000c1e9100 */
[----:B------:R-:W2:Y:S02]  /*0180*/  LDG.E.U8.CONSTANT R2, desc[UR4][R2.64] ;  /* 0x0000000402027981 */ /* 0x000ea4000c1e9100 */
[----:B--2---:R-:W-:-:S13]  /*0190*/  ISETP.NE.AND P0, PT, R2, R5, PT ;  /* 0x000000050200720c */ /* 0x004fda0003f05270 */
[----:B------:R-:W-:Y:S05]  /*01a0*/  @!P0 EXIT ;  /* 0x000000000000894d */ /* 0x000fea0003800000 */
[----:B------:R-:W0:Y:S02]  /*01b0*/  LDCU.64 UR6, c[0x0][0x3a0] ;  /* 0x00007400ff0677ac */ /* 0x000e240008000a00 */
[----:B0-----:R-:W-:-:S04]  /*01c0*/  IADD3 R2, P0, PT, R0, UR6, RZ ;  /* 0x0000000600027c10 */ /* 0x001fc8000ff1e0ff */
[----:B------:R-:W-:-:S05]  /*01d0*/  LEA.HI.X.SX32 R3, R0, UR7, 0x1, P0 ;  /* 0x0000000700037c11 */ /* 0x000fca00080f0eff */
[----:B------:R-:W-:Y:S01]  /*01e0*/  STG.E.U8 desc[UR4][R2.64], RZ ;  /* 0x000000ff02007986 */ /* 0x000fe2000c101104 */
[----:B------:R-:W-:Y:S05]  /*01f0*/  EXIT ;  /* 0x000000000000794d */ /* 0x000fea0003800000 */
.L_x_11:
        /* <DEDUP_REMOVED lines=16> */
.L_x_14:


//--------------------- .nv.shared._Z18countMatchesKernelPciPi --------------------------
	.section	.nv.shared._Z18countMatchesKernelPciPi,"aw",@nobits
	.sectionflags	@""
	.align	16
	.zero		1024


//--------------------- .nv.shared.reserved.0     --------------------------
	.section	.nv.shared.reserved.0,"aw",@nobits
	.weak		__nv_reservedSMEM_offset_0_alias
	.size		__nv_reservedSMEM_offset_0_alias, 0, 64
	.other		__nv_reservedSMEM_offset_0_alias,@"STO_CUDA_RESERVED_SHARED STV_DEFAULT"
__nv_reservedSMEM_offset_0_alias:
	.zero		0
	.zero		64


//--------------------- .nv.shared._Z25findStringKernelSharedMemPKciS0_iPc --------------------------
	.section	.nv.shared._Z25findStringKernelSharedMemPKciS0_iPc,"aw",@nobits
	.sectionflags	@""
	.align	16
	.zero		1024


//--------------------- .nv.shared._Z16findStringKernelPKciS0_iPc --------------------------
	.section	.nv.shared._Z16findStringKernelPKciS0_iPc,"aw",@nobits
	.sectionflags	@""
	.align	16
	.zero		1024


//--------------------- .nv.constant0._Z18countMatchesKernelPciPi --------------------------
	.section	.nv.constant0._Z18countMatchesKernelPciPi,"a",@progbits
	.sectionflags	@""
	.align	4
.nv.constant0._Z18countMatchesKernelPciPi:
	.zero		920


//--------------------- .nv.constant0._Z25findStringKernelSharedMemPKciS0_iPc --------------------------
	.section	.nv.constant0._Z25findStringKernelSharedMemPKciS0_iPc,"a",@progbits
	.sectionflags	@""
	.align	4
.nv.constant0._Z25findStringKernelSharedMemPKciS0_iPc:
	.zero		936


//--------------------- .nv.constant0._Z16findStringKernelPKciS0_iPc --------------------------
	.section	.nv.constant0._Z16findStringKernelPKciS0_iPc,"a",@progbits
	.sectionflags	@""
	.align	4
.nv.constant0._Z16findStringKernelPKciS0_iPc:
	.zero		936


//--------------------- SYMBOLS --------------------------

	.type		.nv.reservedSmem.offset0,@object
	.size		.nv.reservedSmem.offset0,0x4
	.type		.nv.reservedSmem.cap,@object
	.size		.nv.reservedSmem.cap,0x4
